//
// Generated by NVIDIA NVVM Compiler
//
// Compiler Build ID: CL-36424714
// Cuda compilation tools, release 13.0, V13.0.88
// Based on NVVM 20.0.0
//

.version 9.0
.target sm_100
.address_size 64

	// .globl	_Z12softmax_cudaPfS_ii
// _ZZ12softmax_cudaPfS_iiE9block_max has been demoted
// _ZZ12softmax_cudaPfS_iiE9block_sum has been demoted

.visible .entry _Z12softmax_cudaPfS_ii(
	.param .u64 .ptr .align 1 _Z12softmax_cudaPfS_ii_param_0,
	.param .u64 .ptr .align 1 _Z12softmax_cudaPfS_ii_param_1,
	.param .u32 _Z12softmax_cudaPfS_ii_param_2,
	.param .u32 _Z12softmax_cudaPfS_ii_param_3
)
{
	.reg .pred 	%p<9>;
	.reg .b32 	%r<34>;
	.reg .b32 	%f<44>;
	.reg .b64 	%rd<12>;
	// demoted variable
	.shared .align 4 .f32 _ZZ12softmax_cudaPfS_iiE9block_max;
	// demoted variable
	.shared .align 4 .f32 _ZZ12softmax_cudaPfS_iiE9block_sum;
	ld.param.u64 	%rd4, [_Z12softmax_cudaPfS_ii_param_0];
	ld.param.u64 	%rd3, [_Z12softmax_cudaPfS_ii_param_1];
	ld.param.u32 	%r14, [_Z12softmax_cudaPfS_ii_param_3];
	cvta.to.global.u64 	%rd1, %rd4;
	mov.u32 	%r33, %tid.x;
	mov.u32 	%r16, %ctaid.x;
	mov.u32 	%r17, %ctaid.y;
	mov.u32 	%r18, %nctaid.x;
	mad.lo.s32 	%r19, %r17, %r18, %r16;
	mul.lo.s32 	%r2, %r14, %r19;
	setp.ge.s32 	%p1, %r33, %r14;
	mov.b32 	%r31, -8388608;
	@%p1 bra 	$L__BB0_4;
	mov.f32 	%f41, 0fFF800000;
	mov.u32 	%r3, %ntid.x;
	mov.u32 	%r30, %r33;
$L__BB0_2:
	add.s32 	%r20, %r30, %r2;
	mul.wide.s32 	%rd5, %r20, 4;
	add.s64 	%rd6, %rd1, %rd5;
	ld.global.f32 	%f9, [%rd6];
	max.f32 	%f41, %f41, %f9;
	add.s32 	%r30, %r30, %r3;
	setp.lt.s32 	%p2, %r30, %r14;
	@%p2 bra 	$L__BB0_2;
	mov.b32 	%r31, %f41;
$L__BB0_4:
	bar.sync 	0;
	setp.ne.s32 	%p3, %r33, 0;
	@%p3 bra 	$L__BB0_6;
	mov.b32 	%r21, -8388608;
	st.shared.u32 	[_ZZ12softmax_cudaPfS_iiE9block_max], %r21;
$L__BB0_6:
	setp.ge.s32 	%p4, %r33, %r14;
	bar.sync 	0;
	atom.shared.max.s32 	%r22, [_ZZ12softmax_cudaPfS_iiE9block_max], %r31;
	bar.sync 	0;
	mov.f32 	%f43, 0f00000000;
	ld.shared.f32 	%f3, [_ZZ12softmax_cudaPfS_iiE9block_max];
	@%p4 bra 	$L__BB0_9;
	mov.f32 	%f43, 0f00000000;
	mov.u32 	%r8, %ntid.x;
	mov.u32 	%r32, %r33;
$L__BB0_8:
	add.s32 	%r23, %r32, %r2;
	mul.wide.s32 	%rd7, %r23, 4;
	add.s64 	%rd8, %rd1, %rd7;
	ld.global.f32 	%f12, [%rd8];
	sub.f32 	%f13, %f12, %f3;
	fma.rn.f32 	%f14, %f13, 0f3BBB989D, 0f3F000000;
	cvt.sat.f32.f32 	%f15, %f14;
	mov.f32 	%f16, 0f4B400001;
	mov.f32 	%f17, 0f437C0000;
	fma.rm.f32 	%f18, %f15, %f17, %f16;
	add.f32 	%f19, %f18, 0fCB40007F;
	neg.f32 	%f20, %f19;
	fma.rn.f32 	%f21, %f13, 0f3FB8AA3B, %f20;
	fma.rn.f32 	%f22, %f13, 0f32A57060, %f21;
	mov.b32 	%r24, %f18;
	shl.b32 	%r25, %r24, 23;
	mov.b32 	%f23, %r25;
	ex2.approx.ftz.f32 	%f24, %f22;
	fma.rn.f32 	%f43, %f24, %f23, %f43;
	add.s32 	%r32, %r32, %r8;
	setp.lt.s32 	%p5, %r32, %r14;
	@%p5 bra 	$L__BB0_8;
$L__BB0_9:
	setp.ne.s32 	%p6, %r33, 0;
	bar.sync 	0;
	@%p6 bra 	$L__BB0_11;
	mov.b32 	%r26, 0;
	st.shared.u32 	[_ZZ12softmax_cudaPfS_iiE9block_sum], %r26;
$L__BB0_11:
	setp.ge.s32 	%p7, %r33, %r14;
	bar.sync 	0;
	atom.shared.add.f32 	%f25, [_ZZ12softmax_cudaPfS_iiE9block_sum], %f43;
	bar.sync 	0;
	@%p7 bra 	$L__BB0_14;
	ld.shared.f32 	%f7, [_ZZ12softmax_cudaPfS_iiE9block_sum];
	mov.u32 	%r11, %ntid.x;
	cvta.to.global.u64 	%rd2, %rd3;
$L__BB0_13:
	add.s32 	%r27, %r33, %r2;
	mul.wide.s32 	%rd9, %r27, 4;
	add.s64 	%rd10, %rd1, %rd9;
	ld.global.f32 	%f26, [%rd10];
	sub.f32 	%f27, %f26, %f3;
	fma.rn.f32 	%f28, %f27, 0f3BBB989D, 0f3F000000;
	cvt.sat.f32.f32 	%f29, %f28;
	mov.f32 	%f30, 0f4B400001;
	mov.f32 	%f31, 0f437C0000;
	fma.rm.f32 	%f32, %f29, %f31, %f30;
	add.f32 	%f33, %f32, 0fCB40007F;
	neg.f32 	%f34, %f33;
	fma.rn.f32 	%f35, %f27, 0f3FB8AA3B, %f34;
	fma.rn.f32 	%f36, %f27, 0f32A57060, %f35;
	mov.b32 	%r28, %f32;
	shl.b32 	%r29, %r28, 23;
	mov.b32 	%f37, %r29;
	ex2.approx.ftz.f32 	%f38, %f36;
	mul.f32 	%f39, %f38, %f37;
	div.rn.f32 	%f40, %f39, %f7;
	add.s64 	%rd11, %rd2, %rd9;
	st.global.f32 	[%rd11], %f40;
	add.s32 	%r33, %r33, %r11;
	setp.lt.s32 	%p8, %r33, %r14;
	@%p8 bra 	$L__BB0_13;
$L__BB0_14:
	ret;

}


// ===== COMPILED SASS (sm_100) =====

	.target	sm_100

	.elftype	@"ET_EXEC"


//--------------------- .note.nv.tkinfo           --------------------------
	.section	.note.nv.tkinfo,"",@"SHT_NOTE"
	.sectionflags	@"SHF_NOTE_NV_TKINFO"
	.tkinfo
        /*0018*/ 	.word	0x00000002
        /*0030*/ 	.string	""
        /*0030*/ 	.string	"ptxas"
        /*0030*/ 	.string	"Cuda compilation tools, release 13.0, V13.0.88"
        /*0030*/ 	.string	"Build cuda_13.0.r13.0/compiler.36424714_0"
        /*0030*/ 	.string	"-arch sm_100 -m 64 "



//--------------------- .note.nv.cuinfo           --------------------------
	.section	.note.nv.cuinfo,"",@"SHT_NOTE"
	.sectionflags	@"SHF_NOTE_NV_CUINFO"
        /*0018*/ 	.short	0x0002
        /*001a*/ 	.short	0x0064
        /*001c*/ 	.short	0x0082
	.zero		2


//--------------------- .nv.info                  --------------------------
	.section	.nv.info,"",@"SHT_CUDA_INFO"
	.align	4


	//----- nvinfo : EIATTR_REGCOUNT
	.align		4
        /*0000*/ 	.byte	0x04, 0x2f
        /*0002*/ 	.short	(.L_1 - .L_0)
	.align		4
.L_0:
        /*0004*/ 	.word	index@(_Z12softmax_cudaPfS_ii)
        /*0008*/ 	.word	0x00000016


	//----- nvinfo : EIATTR_FRAME_SIZE
	.align		4
.L_1:
        /*000c*/ 	.byte	0x04, 0x11
        /*000e*/ 	.short	(.L_3 - .L_2)
	.align		4
.L_2:
        /*0010*/ 	.word	index@($__internal_0_$__cuda_sm3x_div_rn_noftz_f32_slowpath)
        /*0014*/ 	.word	0x00000000


	//----- nvinfo : EIATTR_FRAME_SIZE
	.align		4
.L_3:
        /*0018*/ 	.byte	0x04, 0x11
        /*001a*/ 	.short	(.L_5 - .L_4)
	.align		4
.L_4:
        /*001c*/ 	.word	index@(_Z12softmax_cudaPfS_ii)
        /*0020*/ 	.word	0x00000000


	//----- nvinfo : EIATTR_MIN_STACK_SIZE
	.align		4
.L_5:
        /*0024*/ 	.byte	0x04, 0x12
        /*0026*/ 	.short	(.L_7 - .L_6)
	.align		4
.L_6:
        /*0028*/ 	.word	index@(_Z12softmax_cudaPfS_ii)
        /*002c*/ 	.word	0x00000000
.L_7:


//--------------------- .nv.compat                --------------------------
	.section	.nv.compat,"",@"SHT_CUDA_COMPAT_INFO"
	.align	4
        /*0000*/ 	.byte	0x02, 0x09, 0x00, 0x00, 0x02, 0x02, 0x01, 0x00, 0x02, 0x05, 0x05, 0x00, 0x03, 0x07, 0x01, 0x01
        /*0010*/ 	.byte	0x02, 0x03, 0x00, 0x00, 0x02, 0x06, 0x01, 0x00, 0x04, 0x0b, 0x08, 0x00, 0x01, 0x00, 0x00, 0x00
        /*0020*/ 	.byte	0x00, 0x00, 0x00, 0x00


//--------------------- .nv.info._Z12softmax_cudaPfS_ii --------------------------
	.section	.nv.info._Z12softmax_cudaPfS_ii,"",@"SHT_CUDA_INFO"
	.sectionflags	@""
	.align	4


	//----- nvinfo : EIATTR_CUDA_API_VERSION
	.align		4
        /*0000*/ 	.byte	0x04, 0x37
        /*0002*/ 	.short	(.L_9 - .L_8)
.L_8:
        /*0004*/ 	.word	0x00000082


	//----- nvinfo : EIATTR_KPARAM_INFO
	.align		4
.L_9:
        /*0008*/ 	.byte	0x04, 0x17
        /*000a*/ 	.short	(.L_11 - .L_10)
.L_10:
        /*000c*/ 	.word	0x00000000
        /*0010*/ 	.short	0x0003
        /*0012*/ 	.short	0x0014
        /*0014*/ 	.byte	0x00, 0xf0, 0x11, 0x00


	//----- nvinfo : EIATTR_KPARAM_INFO
	.align		4
.L_11:
        /*0018*/ 	.byte	0x04, 0x17
        /*001a*/ 	.short	(.L_13 - .L_12)
.L_12:
        /*001c*/ 	.word	0x00000000
        /*0020*/ 	.short	0x0002
        /*0022*/ 	.short	0x0010
        /*0024*/ 	.byte	0x00, 0xf0, 0x11, 0x00


	//----- nvinfo : EIATTR_KPARAM_INFO
	.align		4
.L_13:
        /*0028*/ 	.byte	0x04, 0x17
        /*002a*/ 	.short	(.L_15 - .L_14)
.L_14:
        /*002c*/ 	.word	0x00000000
        /*0030*/ 	.short	0x0001
        /*0032*/ 	.short	0x0008
        /*0034*/ 	.byte	0x00, 0xf5, 0x21, 0x00


	//----- nvinfo : EIATTR_KPARAM_INFO
	.align		4
.L_15:
        /*0038*/ 	.byte	0x04, 0x17
        /*003a*/ 	.short	(.L_17 - .L_16)
.L_16:
        /*003c*/ 	.word	0x00000000
        /*0040*/ 	.short	0x0000
        /*0042*/ 	.short	0x0000
        /*0044*/ 	.byte	0x00, 0xf5, 0x21, 0x00


	//----- nvinfo : EIATTR_SPARSE_MMA_MASK
	.align		4
.L_17:
        /*0048*/ 	.byte	0x03, 0x50
        /*004a*/ 	.short	0x0000


	//----- nvinfo : EIATTR_MAXREG_COUNT
	.align		4
        /*004c*/ 	.byte	0x03, 0x1b
        /*004e*/ 	.short	0x00ff


	//----- nvinfo : EIATTR_NUM_BARRIERS
	.align		4
        /*0050*/ 	.byte	0x02, 0x4c
        /*0052*/ 	.byte	0x01
	.zero		1


	//----- nvinfo : EIATTR_MERCURY_ISA_VERSION
	.align		4
        /*0054*/ 	.byte	0x03, 0x5f
        /*0056*/ 	.short	0x0101


	//----- nvinfo : EIATTR_INT_WARP_WIDE_INSTR_OFFSETS
	.align		4
        /*0058*/ 	.byte	0x04, 0x31
        /*005a*/ 	.short	(.L_19 - .L_18)


	//   ....[0]....
.L_18:
        /*005c*/ 	.word	0x000001f0


	//   ....[1]....
        /*0060*/ 	.word	0x00000210


	//----- nvinfo : EIATTR_VRC_CTA_INIT_COUNT
	.align		4
.L_19:
        /*0064*/ 	.byte	0x02, 0x4a
	.zero		1
	.zero		1


	//----- nvinfo : EIATTR_EXIT_INSTR_OFFSETS
	.align		4
        /*0068*/ 	.byte	0x04, 0x1c
        /*006a*/ 	.short	(.L_21 - .L_20)


	//   ....[0]....
.L_20:
        /*006c*/ 	.word	0x00000540


	//   ....[1]....
        /*0070*/ 	.word	0x000007b0


	//----- nvinfo : EIATTR_CRS_STACK_SIZE
	.align		4
.L_21:
        /*0074*/ 	.byte	0x04, 0x1e
        /*0076*/ 	.short	(.L_23 - .L_22)
.L_22:
        /*0078*/ 	.word	0x00000000


	//----- nvinfo : EIATTR_CBANK_PARAM_SIZE
	.align		4
.L_23:
        /*007c*/ 	.byte	0x03, 0x19
        /*007e*/ 	.short	0x0018


	//----- nvinfo : EIATTR_PARAM_CBANK
	.align		4
        /*0080*/ 	.byte	0x04, 0x0a
        /*0082*/ 	.short	(.L_25 - .L_24)
	.align		4
.L_24:
        /*0084*/ 	.word	index@(.nv.constant0._Z12softmax_cudaPfS_ii)
        /*0088*/ 	.short	0x0380
        /*008a*/ 	.short	0x0018


	//----- nvinfo : EIATTR_SW_WAR
	.align		4
.L_25:
        /*008c*/ 	.byte	0x04, 0x36
        /*008e*/ 	.short	(.L_27 - .L_26)
.L_26:
        /*0090*/ 	.word	0x00000008
.L_27:


//--------------------- .nv.callgraph             --------------------------
	.section	.nv.callgraph,"",@"SHT_CUDA_CALLGRAPH"
	.align	4
	.sectionentsize	8
	.align		4
        /*0000*/ 	.word	0x00000000
	.align		4
        /*0004*/ 	.word	0xffffffff
	.align		4
        /*0008*/ 	.word	0x00000000
	.align		4
        /*000c*/ 	.word	0xfffffffe
	.align		4
        /*0010*/ 	.word	0x00000000
	.align		4
        /*0014*/ 	.word	0xfffffffd
	.align		4
        /*0018*/ 	.word	0x00000000
	.align		4
        /*001c*/ 	.word	0xfffffffc


//--------------------- .text._Z12softmax_cudaPfS_ii --------------------------
	.section	.text._Z12softmax_cudaPfS_ii,"ax",@progbits
	.align	128
        .global         _Z12softmax_cudaPfS_ii
        .type           _Z12softmax_cudaPfS_ii,@function
        .size           _Z12softmax_cudaPfS_ii,(.L_x_23 - _Z12softmax_cudaPfS_ii)
        .other          _Z12softmax_cudaPfS_ii,@"STO_CUDA_ENTRY STV_DEFAULT"
_Z12softmax_cudaPfS_ii:
.text._Z12softmax_cudaPfS_ii:
[----:B------:R-:W-:Y:S01]  /*0000*/  LDC R1, c[0x0][0x37c] ;  /* 0x0000df00ff017b82 */ /* 0x000fe20000000800 */
[----:B------:R-:W0:Y:S07]  /*0010*/  S2R R2, SR_TID.X ;  /* 0x0000000000027919 */ /* 0x000e2e0000002100 */
[----:B------:R-:W0:Y:S01]  /*0020*/  LDC R3, c[0x0][0x394] ;  /* 0x0000e500ff037b82 */ /* 0x000e220000000800 */
[----:B------:R-:W1:Y:S01]  /*0030*/  LDCU UR6, c[0x0][0x370] ;  /* 0x00006e00ff0677ac */ /* 0x000e620008000800 */
[----:B------:R-:W-:Y:S01]  /*0040*/  BSSY.RECONVERGENT B0, `(.L_x_0) ;  /* 0x0000015000007945 */ /* 0x000fe20003800200 */
[----:B------:R-:W-:Y:S01]  /*0050*/  IMAD.MOV.U32 R0, RZ, RZ, -0x800000 ;  /* 0xff800000ff007424 */ /* 0x000fe200078e00ff */
[----:B------:R-:W2:Y:S04]  /*0060*/  LDCU.64 UR8, c[0x0][0x358] ;  /* 0x00006b00ff0877ac */ /* 0x000ea80008000a00 */
[----:B------:R-:W-:Y:S08]  /*0070*/  S2UR UR4, SR_CTAID.X ;  /* 0x00000000000479c3 */ /* 0x000ff00000002500 */
[----:B------:R-:W1:Y:S01]  /*0080*/  S2UR UR5, SR_CTAID.Y ;  /* 0x00000000000579c3 */ /* 0x000e620000002600 */
[----:B0-----:R-:W-:Y:S01]  /*0090*/  ISETP.GE.AND P0, PT, R2, R3, PT ;  /* 0x000000030200720c */ /* 0x001fe20003f06270 */
[----:B-1----:R-:W-:-:S12]  /*00a0*/  UIMAD UR4, UR5, UR6, UR4 ;  /* 0x00000006050472a4 */ /* 0x002fd8000f8e0204 */
[----:B--2---:R-:W-:Y:S05]  /*00b0*/  @P0 BRA `(.L_x_1) ;  /* 0x0000000000340947 */ /* 0x004fea0003800000 */
[----:B------:R-:W0:Y:S01]  /*00c0*/  LDC R9, c[0x0][0x360] ;  /* 0x0000d800ff097b82 */ /* 0x000e220000000800 */
[----:B------:R-:W-:Y:S01]  /*00d0*/  BSSY.RECONVERGENT B1, `(.L_x_1) ;  /* 0x000000b000017945 */ /* 0x000fe20003800200 */
[----:B------:R-:W-:Y:S02]  /*00e0*/  IMAD.MOV.U32 R0, RZ, RZ, -0x800000 ;  /* 0xff800000ff007424 */ /* 0x000fe400078e00ff */
[----:B------:R-:W-:-:S04]  /*00f0*/  IMAD.MOV.U32 R8, RZ, RZ, R2 ;  /* 0x000000ffff087224 */ /* 0x000fc800078e0002 */
[----:B------:R-:W1:Y:S03]  /*0100*/  LDC.64 R6, c[0x0][0x380] ;  /* 0x0000e000ff067b82 */ /* 0x000e660000000a00 */
.L_x_2:
[----:B------:R-:W-:-:S04]  /*0110*/  IMAD R5, R3, UR4, R8 ;  /* 0x0000000403057c24 */ /* 0x000fc8000f8e0208 */
[----:B-1----:R-:W-:-:S06]  /*0120*/  IMAD.WIDE R4, R5, 0x4, R6 ;  /* 0x0000000405047825 */ /* 0x002fcc00078e0206 */
[----:B------:R-:W2:Y:S01]  /*0130*/  LDG.E R5, desc[UR8][R4.64] ;  /* 0x0000000804057981 */ /* 0x000ea2000c1e1900 */
[----:B0-----:R-:W-:-:S04]  /*0140*/  IADD3 R8, PT, PT, R9, R8, RZ ;  /* 0x0000000809087210 */ /* 0x001fc80007ffe0ff */
[----:B------:R-:W-:Y:S02]  /*0150*/  ISETP.GE.AND P0, PT, R8, R3, PT ;  /* 0x000000030800720c */ /* 0x000fe40003f06270 */
[----:B--2---:R-:W-:-:S11]  /*0160*/  FMNMX R0, R5, R0, !PT ;  /* 0x0000000005007209 */ /* 0x004fd60007800000 */
[----:B------:R-:W-:Y:S05]  /*0170*/  @!P0 BRA `(.L_x_2) ;  /* 0xfffffffc00e48947 */ /* 0x000fea000383ffff */
[----:B------:R-:W-:Y:S05]  /*0180*/  BSYNC.RECONVERGENT B1 ;  /* 0x0000000000017941 */ /* 0x000fea0003800200 */
.L_x_1:
[----:B------:R-:W-:Y:S05]  /*0190*/  BSYNC.RECONVERGENT B0 ;  /* 0x0000000000007941 */ /* 0x000fea0003800200 */
.L_x_0:
[----:B------:R-:W0:Y:S01]  /*01a0*/  S2R R4, SR_LANEID ;  /* 0x0000000000047919 */ /* 0x000e220000000000 */
[----:B------:R-:W1:Y:S08]  /*01b0*/  S2UR UR6, SR_CgaCtaId ;  /* 0x00000000000679c3 */ /* 0x000e700000008800 */
[----:B------:R-:W-:Y:S01]  /*01c0*/  BAR.SYNC.DEFER_BLOCKING 0x0 ;  /* 0x0000000000007b1d */ /* 0x000fe20000010000 */
[----:B------:R-:W-:Y:S01]  /*01d0*/  ISETP.NE.AND P1, PT, R2, RZ, PT ;  /* 0x000000ff0200720c */ /* 0x000fe20003f25270 */
[----:B------:R-:W-:Y:S01]  /*01e0*/  IMAD.MOV.U32 R9, RZ, RZ, RZ ;  /* 0x000000ffff097224 */ /* 0x000fe200078e00ff */
[----:B------:R-:W-:-:S02]  /*01f0*/  CREDUX.MAX.S32 UR10, R0 ;  /* 0x00000000000a72cc */ /* 0x000fc40000000200 */
[----:B------:R-:W-:Y:S01]  /*0200*/  ISETP.GE.AND P2, PT, R2, R3, PT ;  /* 0x000000030200720c */ /* 0x000fe20003f46270 */
[----:B------:R-:W-:Y:S01]  /*0210*/  VOTEU.ANY UR5, UPT, PT ;  /* 0x0000000000057886 */ /* 0x000fe200038e0100 */
[----:B------:R-:W-:Y:S01]  /*0220*/  BSSY.RECONVERGENT B0, `(.L_x_3) ;  /* 0x0000023000007945 */ /* 0x000fe20003800200 */
[----:B------:R-:W-:-:S03]  /*0230*/  UFLO.U32 UR7, UR5 ;  /* 0x00000005000772bd */ /* 0x000fc600080e0000 */
[----:B------:R-:W-:-:S05]  /*0240*/  UMOV UR5, 0x400 ;  /* 0x0000040000057882 */ /* 0x000fca0000000000 */
[----:B------:R-:W-:Y:S01]  /*0250*/  IMAD.U32 R0, RZ, RZ, UR10 ;  /* 0x0000000aff007e24 */ /* 0x000fe2000f8e00ff */
[----:B0-----:R-:W-:Y:S01]  /*0260*/  ISETP.EQ.U32.AND P0, PT, R4, UR7, PT ;  /* 0x0000000704007c0c */ /* 0x001fe2000bf02070 */
[----:B-1----:R-:W-:Y:S01]  /*0270*/  ULEA UR7, UR6, UR5, 0x18 ;  /* 0x0000000506077291 */ /* 0x002fe2000f8ec0ff */
[----:B------:R-:W-:-:S08]  /*0280*/  @!P1 IMAD.MOV.U32 R4, RZ, RZ, -0x800000 ;  /* 0xff800000ff049424 */ /* 0x000fd000078e00ff */
[----:B------:R0:W-:Y:S01]  /*0290*/  @!P1 STS [UR7], R4 ;  /* 0x00000004ff009988 */ /* 0x0001e20008000807 */
[----:B------:R-:W-:Y:S01]  /*02a0*/  BAR.SYNC.DEFER_BLOCKING 0x0 ;  /* 0x0000000000007b1d */ /* 0x000fe20000010000 */
[----:B------:R-:W-:-:S05]  /*02b0*/  ISETP.NE.AND P1, PT, R2, RZ, PT ;  /* 0x000000ff0200720c */ /* 0x000fca0003f25270 */
[----:B------:R0:W-:Y:S02]  /*02c0*/  @P0 ATOMS.MAX.S32 RZ, [UR7], R0 ;  /* 0x00000000ffff098c */ /* 0x0001e40009000207 */
[----:B------:R-:W-:Y:S06]  /*02d0*/  BAR.SYNC.DEFER_BLOCKING 0x0 ;  /* 0x0000000000007b1d */ /* 0x000fec0000010000 */
[----:B------:R-:W1:Y:S01]  /*02e0*/  LDS R8, [UR7] ;  /* 0x00000007ff087984 */ /* 0x000e620008000800 */
[----:B------:R-:W-:Y:S05]  /*02f0*/  @P2 BRA `(.L_x_4) ;  /* 0x0000000000542947 */ /* 0x000fea0003800000 */
[----:B------:R-:W2:Y:S01]  /*0300*/  LDC R15, c[0x0][0x360] ;  /* 0x0000d800ff0f7b82 */ /* 0x000ea20000000800 */
[----:B------:R-:W-:Y:S02]  /*0310*/  HFMA2 R9, -RZ, RZ, 0, 0 ;  /* 0x00000000ff097431 */ /* 0x000fe400000001ff */
[----:B0-----:R-:W-:-:S05]  /*0320*/  IMAD.MOV.U32 R0, RZ, RZ, R2 ;  /* 0x000000ffff007224 */ /* 0x001fca00078e0002 */
[----:B------:R-:W0:Y:S02]  /*0330*/  LDC.64 R4, c[0x0][0x380] ;  /* 0x0000e000ff047b82 */ /* 0x000e240000000a00 */
.L_x_5:
[----:B------:R-:W-:-:S04]  /*0340*/  IMAD R7, R3, UR4, R0 ;  /* 0x0000000403077c24 */ /* 0x000fc8000f8e0200 */
[----:B0-----:R-:W-:-:S06]  /*0350*/  IMAD.WIDE R6, R7, 0x4, R4 ;  /* 0x0000000407067825 */ /* 0x001fcc00078e0204 */
[----:B------:R-:W1:Y:S01]  /*0360*/  LDG.E R7, desc[UR8][R6.64] ;  /* 0x0000000806077981 */ /* 0x000e62000c1e1900 */
[----:B------:R-:W-:Y:S01]  /*0370*/  IMAD.MOV.U32 R11, RZ, RZ, 0x3bbb989d ;  /* 0x3bbb989dff0b7424 */ /* 0x000fe200078e00ff */
[----:B--2---:R-:W-:Y:S01]  /*0380*/  IADD3 R0, PT, PT, R15, R0, RZ ;  /* 0x000000000f007210 */ /* 0x004fe20007ffe0ff */
[----:B------:R-:W-:-:S03]  /*0390*/  IMAD.MOV.U32 R12, RZ, RZ, 0x437c0000 ;  /* 0x437c0000ff0c7424 */ /* 0x000fc600078e00ff */
[----:B------:R-:W-:Y:S01]  /*03a0*/  ISETP.GE.AND P0, PT, R0, R3, PT ;  /* 0x000000030000720c */ /* 0x000fe20003f06270 */
[----:B-1----:R-:W-:-:S04]  /*03b0*/  FADD R10, -R8, R7 ;  /* 0x00000007080a7221 */ /* 0x002fc80000000100 */
[----:B------:R-:W-:-:S04]  /*03c0*/  FFMA.SAT R11, R10, R11, 0.5 ;  /* 0x3f0000000a0b7423 */ /* 0x000fc8000000200b */
[----:B------:R-:W-:-:S04]  /*03d0*/  FFMA.RM R11, R11, R12, 12582913 ;  /* 0x4b4000010b0b7423 */ /* 0x000fc8000000400c */
[C---:B------:R-:W-:Y:S01]  /*03e0*/  FADD R13, R11.reuse, -12583039 ;  /* 0xcb40007f0b0d7421 */ /* 0x040fe20000000000 */
[----:B------:R-:W-:-:S03]  /*03f0*/  IMAD.SHL.U32 R6, R11, 0x800000, RZ ;  /* 0x008000000b067824 */ /* 0x000fc600078e00ff */
[----:B------:R-:W-:-:S04]  /*0400*/  FFMA R13, R10, 1.4426950216293334961, -R13 ;  /* 0x3fb8aa3b0a0d7823 */ /* 0x000fc8000000080d */
[----:B------:R-:W-:-:S06]  /*0410*/  FFMA R13, R10, 1.925963033500011079e-08, R13 ;  /* 0x32a570600a0d7823 */ /* 0x000fcc000000000d */
[----:B------:R-:W0:Y:S02]  /*0420*/  MUFU.EX2 R13, R13 ;  /* 0x0000000d000d7308 */ /* 0x000e240000000800 */
[----:B0-----:R-:W-:Y:S01]  /*0430*/  FFMA R9, R6, R13, R9 ;  /* 0x0000000d06097223 */ /* 0x001fe20000000009 */
[----:B------:R-:W-:Y:S06]  /*0440*/  @!P0 BRA `(.L_x_5) ;  /* 0xfffffffc00bc8947 */ /* 0x000fec000383ffff */
.L_x_4:
[----:B------:R-:W-:Y:S05]  /*0450*/  BSYNC.RECONVERGENT B0 ;  /* 0x0000000000007941 */ /* 0x000fea0003800200 */
.L_x_3:
[----:B------:R-:W-:Y:S01]  /*0460*/  BAR.SYNC.DEFER_BLOCKING 0x0 ;  /* 0x0000000000007b1d */ /* 0x000fe20000010000 */
[----:B------:R-:W-:-:S04]  /*0470*/  UIADD3 UR5, UPT, UPT, UR5, 0x4, URZ ;  /* 0x0000000405057890 */ /* 0x000fc8000fffe0ff */
[----:B------:R-:W-:Y:S01]  /*0480*/  ULEA UR5, UR6, UR5, 0x18 ;  /* 0x0000000506057291 */ /* 0x000fe2000f8ec0ff */
[----:B------:R-:W-:Y:S01]  /*0490*/  BSSY.RECONVERGENT B0, `(.L_x_6) ;  /* 0x0000009000007945 */ /* 0x000fe20003800200 */
[----:B------:R-:W-:Y:S01]  /*04a0*/  @!P1 STS [UR7+0x4], RZ ;  /* 0x000004ffff009988 */ /* 0x000fe20008000807 */
[----:B------:R-:W-:Y:S01]  /*04b0*/  BAR.SYNC.DEFER_BLOCKING 0x0 ;  /* 0x0000000000007b1d */ /* 0x000fe20000010000 */
[----:B------:R-:W-:-:S13]  /*04c0*/  ISETP.GE.AND P1, PT, R2, R3, PT ;  /* 0x000000030200720c */ /* 0x000fda0003f26270 */
.L_x_7:
[----:B0-----:R-:W0:Y:S01]  /*04d0*/  LDS R4, [UR5] ;  /* 0x00000005ff047984 */ /* 0x001e220008000800 */
[----:B------:R-:W-:Y:S02]  /*04e0*/  IMAD.U32 R0, RZ, RZ, UR5 ;  /* 0x00000005ff007e24 */ /* 0x000fe4000f8e00ff */
[----:B0-----:R-:W-:-:S05]  /*04f0*/  FADD R5, R9, R4 ;  /* 0x0000000409057221 */ /* 0x001fca0000000000 */
[----:B------:R-:W0:Y:S02]  /*0500*/  ATOMS.CAST.SPIN P0, [R0], R4, R5 ;  /* 0x000000040000758d */ /* 0x000e240001800005 */
[----:B0-----:R-:W-:Y:S05]  /*0510*/  @!P0 BRA `(.L_x_7) ;  /* 0xfffffffc00ec8947 */ /* 0x001fea000383ffff */
[----:B------:R-:W-:Y:S05]  /*0520*/  BSYNC.RECONVERGENT B0 ;  /* 0x0000000000007941 */ /* 0x000fea0003800200 */
.L_x_6:
[----:B------:R-:W-:Y:S06]  /*0530*/  BAR.SYNC.DEFER_BLOCKING 0x0 ;  /* 0x0000000000007b1d */ /* 0x000fec0000010000 */
[----:B------:R-:W-:Y:S05]  /*0540*/  @P1 EXIT ;  /* 0x000000000000194d */ /* 0x000fea0003800000 */
[----:B------:R-:W0:Y:S01]  /*0550*/  LDS R3, [UR7+0x4] ;  /* 0x00000407ff037984 */ /* 0x000e220008000800 */
[----:B------:R-:W2:Y:S01]  /*0560*/  LDC R9, c[0x0][0x394] ;  /* 0x0000e500ff097b82 */ /* 0x000ea20000000800 */
[----:B------:R-:W3:Y:S01]  /*0570*/  LDCU UR5, c[0x0][0x360] ;  /* 0x00006c00ff0577ac */ /* 0x000ee20008000800 */
[----:B------:R-:W4:Y:S06]  /*0580*/  LDCU UR6, c[0x0][0x394] ;  /* 0x00007280ff0677ac */ /* 0x000f2c0008000800 */
[----:B------:R-:W0:Y:S08]  /*0590*/  LDC.64 R6, c[0x0][0x380] ;  /* 0x0000e000ff067b82 */ /* 0x000e300000000a00 */
[----:B------:R-:W0:Y:S02]  /*05a0*/  LDC.64 R4, c[0x0][0x388] ;  /* 0x0000e200ff047b82 */ /* 0x000e240000000a00 */
.L_x_10:
[----:B--2---:R-:W-:-:S04]  /*05b0*/  IMAD R11, R9, UR4, R2 ;  /* 0x00000004090b7c24 */ /* 0x004fc8000f8e0202 */
[----:B0-----:R-:W-:-:S06]  /*05c0*/  IMAD.WIDE R12, R11, 0x4, R6 ;  /* 0x000000040b0c7825 */ /* 0x001fcc00078e0206 */
[----:B------:R-:W1:Y:S01]  /*05d0*/  LDG.E R13, desc[UR8][R12.64] ;  /* 0x000000080c0d7981 */ /* 0x000e62000c1e1900 */
[----:B------:R-:W-:Y:S01]  /*05e0*/  IMAD.MOV.U32 R15, RZ, RZ, 0x3bbb989d ;  /* 0x3bbb989dff0f7424 */ /* 0x000fe200078e00ff */
[----:B------:R-:W-:Y:S01]  /*05f0*/  MOV R17, 0x437c0000 ;  /* 0x437c000000117802 */ /* 0x000fe20000000f00 */
[----:B------:R-:W0:Y:S01]  /*0600*/  MUFU.RCP R14, R3 ;  /* 0x00000003000e7308 */ /* 0x000e220000001000 */
[----:B------:R-:W-:Y:S01]  /*0610*/  BSSY.RECONVERGENT B0, `(.L_x_8) ;  /* 0x0000014000007945 */ /* 0x000fe20003800200 */
[----:B-1----:R-:W-:Y:S01]  /*0620*/  FADD R0, -R8, R13 ;  /* 0x0000000d08007221 */ /* 0x002fe20000000100 */
[----:B0-----:R-:W-:-:S03]  /*0630*/  FFMA R13, -R3, R14, 1 ;  /* 0x3f800000030d7423 */ /* 0x001fc6000000010e */
[----:B------:R-:W-:Y:S01]  /*0640*/  FFMA.SAT R10, R0, R15, 0.5 ;  /* 0x3f000000000a7423 */ /* 0x000fe2000000200f */
[----:B------:R-:W-:-:S03]  /*0650*/  FFMA R13, R14, R13, R14 ;  /* 0x0000000d0e0d7223 */ /* 0x000fc6000000000e */
[----:B------:R-:W-:-:S04]  /*0660*/  FFMA.RM R10, R10, R17, 12582913 ;  /* 0x4b4000010a0a7423 */ /* 0x000fc80000004011 */
[----:B------:R-:W-:-:S04]  /*0670*/  FADD R15, R10, -12583039 ;  /* 0xcb40007f0a0f7421 */ /* 0x000fc80000000000 */
[----:B------:R-:W-:-:S04]  /*0680*/  FFMA R15, R0, 1.4426950216293334961, -R15 ;  /* 0x3fb8aa3b000f7823 */ /* 0x000fc8000000080f */
[----:B------:R-:W-:Y:S01]  /*0690*/  FFMA R15, R0, 1.925963033500011079e-08, R15 ;  /* 0x32a57060000f7823 */ /* 0x000fe2000000000f */
[----:B------:R-:W-:-:S05]  /*06a0*/  IMAD.SHL.U32 R0, R10, 0x800000, RZ ;  /* 0x008000000a007824 */ /* 0x000fca00078e00ff */
[----:B------:R-:W0:Y:S02]  /*06b0*/  MUFU.EX2 R15, R15 ;  /* 0x0000000f000f7308 */ /* 0x000e240000000800 */
[----:B0-----:R-:W-:-:S06]  /*06c0*/  FMUL R0, R0, R15 ;  /* 0x0000000f00007220 */ /* 0x001fcc0000400000 */
[----:B------:R-:W0:Y:S01]  /*06d0*/  FCHK P0, R0, R3 ;  /* 0x0000000300007302 */ /* 0x000e220000000000 */
[----:B------:R-:W-:-:S04]  /*06e0*/  FFMA R10, R0, R13, RZ ;  /* 0x0000000d000a7223 */ /* 0x000fc800000000ff */
[----:B------:R-:W-:-:S04]  /*06f0*/  FFMA R12, -R3, R10, R0 ;  /* 0x0000000a030c7223 */ /* 0x000fc80000000100 */
[----:B------:R-:W-:Y:S01]  /*0700*/  FFMA R13, R13, R12, R10 ;  /* 0x0000000c0d0d7223 */ /* 0x000fe2000000000a */
[----:B0-----:R-:W-:Y:S06]  /*0710*/  @!P0 BRA `(.L_x_9) ;  /* 0x00000000000c8947 */ /* 0x001fec0003800000 */
[----:B------:R-:W-:-:S07]  /*0720*/  MOV R10, 0x740 ;  /* 0x00000740000a7802 */ /* 0x000fce0000000f00 */
[----:B---34-:R-:W-:Y:S05]  /*0730*/  CALL.REL.NOINC `($__internal_0_$__cuda_sm3x_div_rn_noftz_f32_slowpath) ;  /* 0x0000000000207944 */ /* 0x018fea0003c00000 */
[----:B------:R-:W-:-:S07]  /*0740*/  IMAD.MOV.U32 R13, RZ, RZ, R0 ;  /* 0x000000ffff0d7224 */ /* 0x000fce00078e0000 */
.L_x_9:
[----:B---34-:R-:W-:Y:S05]  /*0750*/  BSYNC.RECONVERGENT B0 ;  /* 0x0000000000007941 */ /* 0x018fea0003800200 */
.L_x_8:
[----:B------:R-:W-:Y:S01]  /*0760*/  IMAD.WIDE R10, R11, 0x4, R4 ;  /* 0x000000040b0a7825 */ /* 0x000fe200078e0204 */
[----:B------:R-:W-:-:S04]  /*0770*/  IADD3 R2, PT, PT, R2, UR5, RZ ;  /* 0x0000000502027c10 */ /* 0x000fc8000fffe0ff */
[----:B------:R0:W-:Y:S01]  /*0780*/  STG.E desc[UR8][R10.64], R13 ;  /* 0x0000000d0a007986 */ /* 0x0001e2000c101908 */
[----:B------:R-:W-:-:S13]  /*0790*/  ISETP.GE.AND P0, PT, R2, UR6, PT ;  /* 0x0000000602007c0c */ /* 0x000fda000bf06270 */
[----:B0-----:R-:W-:Y:S05]  /*07a0*/  @!P0 BRA `(.L_x_10) ;  /* 0xfffffffc00808947 */ /* 0x001fea000383ffff */
[----:B------:R-:W-:Y:S05]  /*07b0*/  EXIT ;  /* 0x000000000000794d */ /* 0x000fea0003800000 */
        .weak           $__internal_0_$__cuda_sm3x_div_rn_noftz_f32_slowpath
        .type           $__internal_0_$__cuda_sm3x_div_rn_noftz_f32_slowpath,@function
        .size           $__internal_0_$__cuda_sm3x_div_rn_noftz_f32_slowpath,(.L_x_23 - $__internal_0_$__cuda_sm3x_div_rn_noftz_f32_slowpath)
$__internal_0_$__cuda_sm3x_div_rn_noftz_f32_slowpath:
[--C-:B------:R-:W-:Y:S01]  /*07c0*/  SHF.R.U32.HI R13, RZ, 0x17, R3.reuse ;  /* 0x00000017ff0d7819 */ /* 0x100fe20000011603 */
[----:B------:R-:W-:Y:S01]  /*07d0*/  BSSY.RECONVERGENT B1, `(.L_x_11) ;  /* 0x0000064000017945 */ /* 0x000fe20003800200 */
[----:B------:R-:W-:Y:S01]  /*07e0*/  SHF.R.U32.HI R12, RZ, 0x17, R0 ;  /* 0x00000017ff0c7819 */ /* 0x000fe20000011600 */
[----:B------:R-:W-:Y:S01]  /*07f0*/  IMAD.MOV.U32 R15, RZ, RZ, R3 ;  /* 0x000000ffff0f7224 */ /* 0x000fe200078e0003 */
[----:B------:R-:W-:Y:S02]  /*0800*/  LOP3.LUT R13, R13, 0xff, RZ, 0xc0, !PT ;  /* 0x000000ff0d0d7812 */ /* 0x000fe400078ec0ff */
[----:B------:R-:W-:Y:S02]  /*0810*/  LOP3.LUT R16, R12, 0xff, RZ, 0xc0, !PT ;  /* 0x000000ff0c107812 */ /* 0x000fe400078ec0ff */
[----:B------:R-:W-:Y:S01]  /*0820*/  MOV R14, R0 ;  /* 0x00000000000e7202 */ /* 0x000fe20000000f00 */
[----:B------:R-:W-:Y:S02]  /*0830*/  VIADD R17, R13, 0xffffffff ;  /* 0xffffffff0d117836 */ /* 0x000fe40000000000 */
[----:B------:R-:W-:-:S03]  /*0840*/  VIADD R18, R16, 0xffffffff ;  /* 0xffffffff10127836 */ /* 0x000fc60000000000 */
[----:B------:R-:W-:-:S04]  /*0850*/  ISETP.GT.U32.AND P0, PT, R17, 0xfd, PT ;  /* 0x000000fd1100780c */ /* 0x000fc80003f04070 */
[----:B------:R-:W-:-:S13]  /*0860*/  ISETP.GT.U32.OR P0, PT, R18, 0xfd, P0 ;  /* 0x000000fd1200780c */ /* 0x000fda0000704470 */
[----:B------:R-:W-:Y:S01]  /*0870*/  @!P0 IMAD.MOV.U32 R12, RZ, RZ, RZ ;  /* 0x000000ffff0c8224 */ /* 0x000fe200078e00ff */
[----:B------:R-:W-:Y:S06]  /*0880*/  @!P0 BRA `(.L_x_12) ;  /* 0x00000000005c8947 */ /* 0x000fec0003800000 */
[----:B------:R-:W-:Y:S02]  /*0890*/  FSETP.GTU.FTZ.AND P1, PT, |R3|, +INF , PT ;  /* 0x7f8000000300780b */ /* 0x000fe40003f3c200 */
[----:B------:R-:W-:-:S04]  /*08a0*/  FSETP.GTU.FTZ.AND P0, PT, |R0|, +INF , PT ;  /* 0x7f8000000000780b */ /* 0x000fc80003f1c200 */
[----:B------:R-:W-:-:S13]  /*08b0*/  PLOP3.LUT P0, PT, P0, P1, PT, 0xf8, 0x8f ;  /* 0x00000000008f781c */ /* 0x000fda0000703f70 */
[----:B------:R-:W-:Y:S05]  /*08c0*/  @P0 BRA `(.L_x_13) ;  /* 0x00000004004c0947 */ /* 0x000fea0003800000 */
[----:B------:R-:W-:-:S13]  /*08d0*/  LOP3.LUT P0, RZ, R15, 0x7fffffff, R14, 0xc8, !PT ;  /* 0x7fffffff0fff7812 */ /* 0x000fda000780c80e */
[----:B------:R-:W-:Y:S05]  /*08e0*/  @!P0 BRA `(.L_x_14) ;  /* 0x00000004003c8947 */ /* 0x000fea0003800000 */
[C---:B------:R-:W-:Y:S02]  /*08f0*/  FSETP.NEU.FTZ.AND P2, PT, |R0|.reuse, +INF , PT ;  /* 0x7f8000000000780b */ /* 0x040fe40003f5d200 */
[----:B------:R-:W-:Y:S02]  /*0900*/  FSETP.NEU.FTZ.AND P1, PT, |R3|, +INF , PT ;  /* 0x7f8000000300780b */ /* 0x000fe40003f3d200 */
[----:B------:R-:W-:-:S11]  /*0910*/  FSETP.NEU.FTZ.AND P0, PT, |R0|, +INF , PT ;  /* 0x7f8000000000780b */ /* 0x000fd60003f1d200 */
[----:B------:R-:W-:Y:S05]  /*0920*/  @!P1 BRA !P2, `(.L_x_14) ;  /* 0x00000004002c9947 */ /* 0x000fea0005000000 */
[----:B------:R-:W-:-:S04]  /*0930*/  LOP3.LUT P2, RZ, R14, 0x7fffffff, RZ, 0xc0, !PT ;  /* 0x7fffffff0eff7812 */ /* 0x000fc8000784c0ff */
[----:B------:R-:W-:-:S13]  /*0940*/  PLOP3.LUT P1, PT, P1, P2, PT, 0x2f, 0xf2 ;  /* 0x0000000000f2781c */ /* 0x000fda0000f24577 */
[----:B------:R-:W-:Y:S05]  /*0950*/  @P1 BRA `(.L_x_15) ;  /* 0x0000000400181947 */ /* 0x000fea0003800000 */
[----:B------:R-:W-:-:S04]  /*0960*/  LOP3.LUT P1, RZ, R15, 0x7fffffff, RZ, 0xc0, !PT ;  /* 0x7fffffff0fff7812 */ /* 0x000fc8000782c0ff */
[----:B------:R-:W-:-:S13]  /*0970*/  PLOP3.LUT P0, PT, P0, P1, PT, 0x2f, 0xf2 ;  /* 0x0000000000f2781c */ /* 0x000fda0000702577 */
[----:B------:R-:W-:Y:S05]  /*0980*/  @P0 BRA `(.L_x_16) ;  /* 0x0000000400000947 */ /* 0x000fea0003800000 */
[----:B------:R-:W-:Y:S02]  /*0990*/  ISETP.GE.AND P0, PT, R18, RZ, PT ;  /* 0x000000ff1200720c */ /* 0x000fe40003f06270 */
[----:B------:R-:W-:-:S11]  /*09a0*/  ISETP.GE.AND P1, PT, R17, RZ, PT ;  /* 0x000000ff1100720c */ /* 0x000fd60003f26270 */
[----:B------:R-:W-:Y:S01]  /*09b0*/  @P0 MOV R12, RZ ;  /* 0x000000ff000c0202 */ /* 0x000fe20000000f00 */
[----:B------:R-:W-:Y:S02]  /*09c0*/  @!P0 IMAD.MOV.U32 R12, RZ, RZ, -0x40 ;  /* 0xffffffc0ff0c8424 */ /* 0x000fe400078e00ff */
[----:B------:R-:W-:Y:S01]  /*09d0*/  @!P0 FFMA R14, R0, 1.84467440737095516160e+19, RZ ;  /* 0x5f800000000e8823 */ /* 0x000fe200000000ff */
[----:B------:R-:W-:Y:S01]  /*09e0*/  @!P1 FFMA R15, R3, 1.84467440737095516160e+19, RZ ;  /* 0x5f800000030f9823 */ /* 0x000fe200000000ff */
[----:B------:R-:W-:-:S07]  /*09f0*/  @!P1 VIADD R12, R12, 0x40 ;  /* 0x000000400c0c9836 */ /* 0x000fce0000000000 */
.L_x_12:
[----:B------:R-:W-:Y:S01]  /*0a00*/  LEA R0, R13, 0xc0800000, 0x17 ;  /* 0xc08000000d007811 */ /* 0x000fe200078eb8ff */
[----:B------:R-:W-:Y:S01]  /*0a10*/  VIADD R16, R16, 0xffffff81 ;  /* 0xffffff8110107836 */ /* 0x000fe20000000000 */
[----:B------:R-:W-:Y:S02]  /*0a20*/  BSSY.RECONVERGENT B2, `(.L_x_17) ;  /* 0x0000035000027945 */ /* 0x000fe40003800200 */
[----:B------:R-:W-:Y:S01]  /*0a30*/  IADD3 R17, PT, PT, -R0, R15, RZ ;  /* 0x0000000f00117210 */ /* 0x000fe20007ffe1ff */
[----:B------:R-:W-:-:S03]  /*0a40*/  IMAD R0, R16, -0x800000, R14 ;  /* 0xff80000010007824 */ /* 0x000fc600078e020e */
[----:B------:R0:W1:Y:S01]  /*0a50*/  MUFU.RCP R15, R17 ;  /* 0x00000011000f7308 */ /* 0x0000620000001000 */
[----:B------:R-:W-:Y:S01]  /*0a60*/  FADD.FTZ R19, -R17, -RZ ;  /* 0x800000ff11137221 */ /* 0x000fe20000010100 */
[----:B0-----:R-:W-:-:S05]  /*0a70*/  IADD3 R17, PT, PT, R16, 0x7f, -R13 ;  /* 0x0000007f10117810 */ /* 0x001fca0007ffe80d */
[----:B------:R-:W-:Y:S02]  /*0a80*/  IMAD.IADD R17, R17, 0x1, R12 ;  /* 0x0000000111117824 */ /* 0x000fe400078e020c */
[----:B-1----:R-:W-:-:S04]  /*0a90*/  FFMA R18, R15, R19, 1 ;  /* 0x3f8000000f127423 */ /* 0x002fc80000000013 */
[----:B------:R-:W-:-:S04]  /*0aa0*/  FFMA R15, R15, R18, R15 ;  /* 0x000000120f0f7223 */ /* 0x000fc8000000000f */
[----:B------:R-:W-:-:S04]  /*0ab0*/  FFMA R14, R0, R15, RZ ;  /* 0x0000000f000e7223 */ /* 0x000fc800000000ff */
[----:B------:R-:W-:-:S04]  /*0ac0*/  FFMA R18, R19, R14, R0 ;  /* 0x0000000e13127223 */ /* 0x000fc80000000000 */
[----:B------:R-:W-:-:S04]  /*0ad0*/  FFMA R18, R15, R18, R14 ;  /* 0x000000120f127223 */ /* 0x000fc8000000000e */
[----:B------:R-:W-:-:S04]  /*0ae0*/  FFMA R19, R19, R18, R0 ;  /* 0x0000001213137223 */ /* 0x000fc80000000000 */
[----:B------:R-:W-:-:S05]  /*0af0*/  FFMA R0, R15, R19, R18 ;  /* 0x000000130f007223 */ /* 0x000fca0000000012 */
[----:B------:R-:W-:-:S04]  /*0b00*/  SHF.R.U32.HI R13, RZ, 0x17, R0 ;  /* 0x00000017ff0d7819 */ /* 0x000fc80000011600 */
[----:B------:R-:W-:-:S04]  /*0b10*/  LOP3.LUT R13, R13, 0xff, RZ, 0xc0, !PT ;  /* 0x000000ff0d0d7812 */ /* 0x000fc800078ec0ff */
[----:B------:R-:W-:-:S05]  /*0b20*/  IADD3 R16, PT, PT, R13, R17, RZ ;  /* 0x000000110d107210 */ /* 0x000fca0007ffe0ff */
[----:B------:R-:W-:-:S05]  /*0b30*/  VIADD R12, R16, 0xffffffff ;  /* 0xffffffff100c7836 */ /* 0x000fca0000000000 */
[----:B------:R-:W-:-:S13]  /*0b40*/  ISETP.GE.U32.AND P0, PT, R12, 0xfe, PT ;  /* 0x000000fe0c00780c */ /* 0x000fda0003f06070 */
[----:B------:R-:W-:Y:S05]  /*0b50*/  @!P0 BRA `(.L_x_18) ;  /* 0x0000000000808947 */ /* 0x000fea0003800000 */
[----:B------:R-:W-:-:S13]  /*0b60*/  ISETP.GT.AND P0, PT, R16, 0xfe, PT ;  /* 0x000000fe1000780c */ /* 0x000fda0003f04270 */
[----:B------:R-:W-:Y:S05]  /*0b70*/  @P0 BRA `(.L_x_19) ;  /* 0x00000000006c0947 */ /* 0x000fea0003800000 */
[----:B------:R-:W-:-:S13]  /*0b80*/  ISETP.GE.AND P0, PT, R16, 0x1, PT ;  /* 0x000000011000780c */ /* 0x000fda0003f06270 */
[----:B------:R-:W-:Y:S05]  /*0b90*/  @P0 BRA `(.L_x_20) ;  /* 0x0000000000740947 */ /* 0x000fea0003800000 */
[----:B------:R-:W-:Y:S02]  /*0ba0*/  ISETP.GE.AND P0, PT, R16, -0x18, PT ;  /* 0xffffffe81000780c */ /* 0x000fe40003f06270 */
[----:B------:R-:W-:-:S11]  /*0bb0*/  LOP3.LUT R0, R0, 0x80000000, RZ, 0xc0, !PT ;  /* 0x8000000000007812 */ /* 0x000fd600078ec0ff */
[----:B------:R-:W-:Y:S05]  /*0bc0*/  @!P0 BRA `(.L_x_20) ;  /* 0x0000000000688947 */ /* 0x000fea0003800000 */
[CCC-:B------:R-:W-:Y:S01]  /*0bd0*/  FFMA.RZ R12, R15.reuse, R19.reuse, R18.reuse ;  /* 0x000000130f0c7223 */ /* 0x1c0fe2000000c012 */
[C---:B------:R-:W-:Y:S01]  /*0be0*/  VIADD R14, R16.reuse, 0x20 ;  /* 0x00000020100e7836 */ /* 0x040fe20000000000 */
[C---:B------:R-:W-:Y:S02]  /*0bf0*/  ISETP.NE.AND P2, PT, R16.reuse, RZ, PT ;  /* 0x000000ff1000720c */ /* 0x040fe40003f45270 */
[----:B------:R-:W-:Y:S02]  /*0c00*/  ISETP.NE.AND P1, PT, R16, RZ, PT ;  /* 0x000000ff1000720c */ /* 0x000fe40003f25270 */
[----:B------:R-:W-:Y:S01]  /*0c10*/  LOP3.LUT R13, R12, 0x7fffff, RZ, 0xc0, !PT ;  /* 0x007fffff0c0d7812 */ /* 0x000fe200078ec0ff */
[CCC-:B------:R-:W-:Y:S01]  /*0c20*/  FFMA.RP R12, R15.reuse, R19.reuse, R18.reuse ;  /* 0x000000130f0c7223 */ /* 0x1c0fe20000008012 */
[----:B------:R-:W-:Y:S01]  /*0c30*/  FFMA.RM R15, R15, R19, R18 ;  /* 0x000000130f0f7223 */ /* 0x000fe20000004012 */
[----:B------:R-:W-:Y:S02]  /*0c40*/  IADD3 R16, PT, PT, -R16, RZ, RZ ;  /* 0x000000ff10107210 */ /* 0x000fe40007ffe1ff */
[----:B------:R-:W-:-:S02]  /*0c50*/  LOP3.LUT R13, R13, 0x800000, RZ, 0xfc, !PT ;  /* 0x008000000d0d7812 */ /* 0x000fc400078efcff */
[----:B------:R-:W-:Y:S02]  /*0c60*/  FSETP.NEU.FTZ.AND P0, PT, R12, R15, PT ;  /* 0x0000000f0c00720b */ /* 0x000fe40003f1d000 */
[----:B------:R-:W-:Y:S02]  /*0c70*/  SHF.L.U32 R14, R13, R14, RZ ;  /* 0x0000000e0d0e7219 */ /* 0x000fe400000006ff */
[----:B------:R-:W-:Y:S02]  /*0c80*/  SEL R12, R16, RZ, P2 ;  /* 0x000000ff100c7207 */ /* 0x000fe40001000000 */
[----:B------:R-:W-:Y:S02]  /*0c90*/  ISETP.NE.AND P1, PT, R14, RZ, P1 ;  /* 0x000000ff0e00720c */ /* 0x000fe40000f25270 */
[----:B------:R-:W-:Y:S02]  /*0ca0*/  SHF.R.U32.HI R12, RZ, R12, R13 ;  /* 0x0000000cff0c7219 */ /* 0x000fe4000001160d */
[----:B------:R-:W-:-:S02]  /*0cb0*/  PLOP3.LUT P0, PT, P0, P1, PT, 0xf8, 0x8f ;  /* 0x00000000008f781c */ /* 0x000fc40000703f70 */
[----:B------:R-:W-:Y:S02]  /*0cc0*/  SHF.R.U32.HI R14, RZ, 0x1, R12 ;  /* 0x00000001ff0e7819 */ /* 0x000fe4000001160c */
[----:B------:R-:W-:-:S04]  /*0cd0*/  SEL R13, RZ, 0x1, !P0 ;  /* 0x00000001ff0d7807 */ /* 0x000fc80004000000 */
[----:B------:R-:W-:-:S04]  /*0ce0*/  LOP3.LUT R13, R13, 0x1, R14, 0xf8, !PT ;  /* 0x000000010d0d7812 */ /* 0x000fc800078ef80e */
[----:B------:R-:W-:-:S05]  /*0cf0*/  LOP3.LUT R13, R13, R12, RZ, 0xc0, !PT ;  /* 0x0000000c0d0d7212 */ /* 0x000fca00078ec0ff */
[----:B------:R-:W-:-:S05]  /*0d00*/  IMAD.IADD R13, R14, 0x1, R13 ;  /* 0x000000010e0d7824 */ /* 0x000fca00078e020d */
[----:B------:R-:W-:Y:S01]  /*0d10*/  LOP3.LUT R0, R13, R0, RZ, 0xfc, !PT ;  /* 0x000000000d007212 */ /* 0x000fe200078efcff */
[----:B------:R-:W-:Y:S06]  /*0d20*/  BRA `(.L_x_20) ;  /* 0x0000000000107947 */ /* 0x000fec0003800000 */
.L_x_19:
[----:B------:R-:W-:-:S04]  /*0d30*/  LOP3.LUT R0, R0, 0x80000000, RZ, 0xc0, !PT ;  /* 0x8000000000007812 */ /* 0x000fc800078ec0ff */
[----:B------:R-:W-:Y:S01]  /*0d40*/  LOP3.LUT R0, R0, 0x7f800000, RZ, 0xfc, !PT ;  /* 0x7f80000000007812 */ /* 0x000fe200078efcff */
[----:B------:R-:W-:Y:S06]  /*0d50*/  BRA `(.L_x_20) ;  /* 0x0000000000047947 */ /* 0x000fec0003800000 */
.L_x_18:
[----:B------:R-:W-:-:S07]  /*0d60*/  IMAD R0, R17, 0x800000, R0 ;  /* 0x0080000011007824 */ /* 0x000fce00078e0200 */
.L_x_20:
[----:B------:R-:W-:Y:S05]  /*0d70*/  BSYNC.RECONVERGENT B2 ;  /* 0x0000000000027941 */ /* 0x000fea0003800200 */
.L_x_17:
[----:B------:R-:W-:Y:S05]  /*0d80*/  BRA `(.L_x_21) ;  /* 0x0000000000207947 */ /* 0x000fea0003800000 */
.L_x_16:
[----:B------:R-:W-:-:S04]  /*0d90*/  LOP3.LUT R0, R15, 0x80000000, R14, 0x48, !PT ;  /* 0x800000000f007812 */ /* 0x000fc800078e480e */
[----:B------:R-:W-:Y:S01]  /*0da0*/  LOP3.LUT R0, R0, 0x7f800000, RZ, 0xfc, !PT ;  /* 0x7f80000000007812 */ /* 0x000fe200078efcff */
[----:B------:R-:W-:Y:S06]  /*0db0*/  BRA `(.L_x_21) ;  /* 0x0000000000147947 */ /* 0x000fec0003800000 */
.L_x_15:
[----:B------:R-:W-:Y:S01]  /*0dc0*/  LOP3.LUT R0, R15, 0x80000000, R14, 0x48, !PT ;  /* 0x800000000f007812 */ /* 0x000fe200078e480e */
[----:B------:R-:W-:Y:S06]  /*0dd0*/  BRA `(.L_x_21) ;  /* 0x00000000000c7947 */ /* 0x000fec0003800000 */
.L_x_14:
[----:B------:R-:W0:Y:S01]  /*0de0*/  MUFU.RSQ R0, -QNAN ;  /* 0xffc0000000007908 */ /* 0x000e220000001400 */
[----:B------:R-:W-:Y:S05]  /*0df0*/  BRA `(.L_x_21) ;  /* 0x0000000000047947 */ /* 0x000fea0003800000 */
.L_x_13:
[----:B------:R-:W-:-:S07]  /*0e00*/  FADD.FTZ R0, R0, R3 ;  /* 0x0000000300007221 */ /* 0x000fce0000010000 */
.L_x_21:
[----:B------:R-:W-:Y:S05]  /*0e10*/  BSYNC.RECONVERGENT B1 ;  /* 0x0000000000017941 */ /* 0x000fea0003800200 */
.L_x_11:
[----:B------:R-:W-:Y:S01]  /*0e20*/  MOV R12, R10 ;  /* 0x0000000a000c7202 */ /* 0x000fe20000000f00 */
[----:B------:R-:W-:-:S04]  /*0e30*/  IMAD.MOV.U32 R13, RZ, RZ, 0x0 ;  /* 0x00000000ff0d7424 */ /* 0x000fc800078e00ff */
[----:B0-----:R-:W-:Y:S05]  /*0e40*/  RET.REL.NODEC R12 `(_Z12softmax_cudaPfS_ii) ;  /* 0xfffffff00c6c7950 */ /* 0x001fea0003c3ffff */
.L_x_22:
[----:B------:R-:W-:-:S00]  /*0e50*/  BRA `(.L_x_22) ;  /* 0xfffffffc00fc7947 */ /* 0x000fc0000383ffff */
[----:B------:R-:W-:-:S00]  /*0e60*/  NOP ;  /* 0x0000000000007918 */ /* 0x000fc00000000000 */
        /* <DEDUP_REMOVED lines=9> */
.L_x_23:


//--------------------- .nv.shared._Z12softmax_cudaPfS_ii --------------------------
	.section	.nv.shared._Z12softmax_cudaPfS_ii,"aw",@nobits
	.sectionflags	@""
	.align	4
.nv.shared._Z12softmax_cudaPfS_ii:
	.zero		1032


//--------------------- .nv.shared.reserved.0     --------------------------
	.section	.nv.shared.reserved.0,"aw",@nobits
	.weak		__nv_reservedSMEM_offset_0_alias
	.size		__nv_reservedSMEM_offset_0_alias, 0, 64
	.other		__nv_reservedSMEM_offset_0_alias,@"STO_CUDA_RESERVED_SHARED STV_DEFAULT"
__nv_reservedSMEM_offset_0_alias:
	.zero		0
	.zero		64


//--------------------- .nv.constant0._Z12softmax_cudaPfS_ii --------------------------
	.section	.nv.constant0._Z12softmax_cudaPfS_ii,"a",@progbits
	.sectionflags	@""
	.align	4
.nv.constant0._Z12softmax_cudaPfS_ii:
	.zero		920


//--------------------- SYMBOLS --------------------------

	.type		.nv.reservedSmem.offset0,@object
	.size		.nv.reservedSmem.offset0,0x4
	.type		.nv.reservedSmem.cap,@object
	.size		.nv.reservedSmem.cap,0x4
